//
// Generated by NVIDIA NVVM Compiler
//
// Compiler Build ID: CL-36424714
// Cuda compilation tools, release 13.0, V13.0.88
// Based on NVVM 20.0.0
//

.version 9.0
.target sm_100
.address_size 64

	// .globl	_Z6kernelPi
.extern .func  (.param .b32 func_retval0) vprintf
(
	.param .b64 vprintf_param_0,
	.param .b64 vprintf_param_1
)
;
.global .align 1 .b8 $str[4] = {37, 100, 9};

.visible .entry _Z6kernelPi(
	.param .u64 .ptr .align 1 _Z6kernelPi_param_0
)
{
	.local .align 8 .b8 	__local_depot0[8];
	.reg .b64 	%SP;
	.reg .b64 	%SPL;
	.reg .b32 	%r<6>;
	.reg .b64 	%rd<9>;

	mov.u64 	%SPL, __local_depot0;
	cvta.local.u64 	%SP, %SPL;
	ld.param.u64 	%rd1, [_Z6kernelPi_param_0];
	cvta.to.global.u64 	%rd2, %rd1;
	add.u64 	%rd3, %SP, 0;
	add.u64 	%rd4, %SPL, 0;
	mov.u32 	%r1, %tid.x;
	mul.wide.u32 	%rd5, %r1, 4;
	add.s64 	%rd6, %rd2, %rd5;
	ld.global.u32 	%r2, [%rd6];
	shl.b32 	%r3, %r2, 1;
	st.global.u32 	[%rd6], %r3;
	st.local.u32 	[%rd4], %r3;
	mov.u64 	%rd7, $str;
	cvta.global.u64 	%rd8, %rd7;
	{ // callseq 0, 0
	.param .b64 param0;
	st.param.b64 	[param0], %rd8;
	.param .b64 param1;
	st.param.b64 	[param1], %rd3;
	.param .b32 retval0;
	call.uni (retval0), 
	vprintf, 
	(
	param0, 
	param1
	);
	ld.param.b32 	%r4, [retval0];
	} // callseq 0
	ret;

}


// ===== COMPILED SASS (sm_100) =====

	.target	sm_100

	.elftype	@"ET_EXEC"


//--------------------- .note.nv.tkinfo           --------------------------
	.section	.note.nv.tkinfo,"",@"SHT_NOTE"
	.sectionflags	@"SHF_NOTE_NV_TKINFO"
	.tkinfo
        /*0018*/ 	.word	0x00000002
        /*0030*/ 	.string	""
        /*0030*/ 	.string	"ptxas"
        /*0030*/ 	.string	"Cuda compilation tools, release 13.0, V13.0.88"
        /*0030*/ 	.string	"Build cuda_13.0.r13.0/compiler.36424714_0"
        /*0030*/ 	.string	"-arch sm_100 -m 64 "



//--------------------- .note.nv.cuinfo           --------------------------
	.section	.note.nv.cuinfo,"",@"SHT_NOTE"
	.sectionflags	@"SHF_NOTE_NV_CUINFO"
        /*0018*/ 	.short	0x0002
        /*001a*/ 	.short	0x0064
        /*001c*/ 	.short	0x0082
	.zero		2


//--------------------- .nv.info                  --------------------------
	.section	.nv.info,"",@"SHT_CUDA_INFO"
	.align	4


	//----- nvinfo : EIATTR_REGCOUNT
	.align		4
        /*0000*/ 	.byte	0x04, 0x2f
        /*0002*/ 	.short	(.L_2 - .L_1)
	.align		4
.L_1:
        /*0004*/ 	.word	index@(_Z6kernelPi)
        /*0008*/ 	.word	0x00000018


	//----- nvinfo : EIATTR_FRAME_SIZE
	.align		4
.L_2:
        /*000c*/ 	.byte	0x04, 0x11
        /*000e*/ 	.short	(.L_4 - .L_3)
	.align		4
.L_3:
        /*0010*/ 	.word	index@(_Z6kernelPi)
        /*0014*/ 	.word	0x00000008


	//----- nvinfo : EIATTR_MIN_STACK_SIZE
	.align		4
.L_4:
        /*0018*/ 	.byte	0x04, 0x12
        /*001a*/ 	.short	(.L_6 - .L_5)
	.align		4
.L_5:
        /*001c*/ 	.word	index@(_Z6kernelPi)
        /*0020*/ 	.word	0x00000008
.L_6:


//--------------------- .nv.compat                --------------------------
	.section	.nv.compat,"",@"SHT_CUDA_COMPAT_INFO"
	.align	4
        /*0000*/ 	.byte	0x02, 0x09, 0x00, 0x00, 0x02, 0x02, 0x01, 0x00, 0x02, 0x05, 0x05, 0x00, 0x03, 0x07, 0x01, 0x01
        /*0010*/ 	.byte	0x02, 0x03, 0x00, 0x00, 0x02, 0x06, 0x01, 0x00, 0x04, 0x0b, 0x08, 0x00, 0x09, 0x00, 0x00, 0x00
        /*0020*/ 	.byte	0x00, 0x00, 0x00, 0x00


//--------------------- .nv.info._Z6kernelPi      --------------------------
	.section	.nv.info._Z6kernelPi,"",@"SHT_CUDA_INFO"
	.sectionflags	@""
	.align	4


	//----- nvinfo : EIATTR_CUDA_API_VERSION
	.align		4
        /*0000*/ 	.byte	0x04, 0x37
        /*0002*/ 	.short	(.L_8 - .L_7)
.L_7:
        /*0004*/ 	.word	0x00000082


	//----- nvinfo : EIATTR_KPARAM_INFO
	.align		4
.L_8:
        /*0008*/ 	.byte	0x04, 0x17
        /*000a*/ 	.short	(.L_10 - .L_9)
.L_9:
        /*000c*/ 	.word	0x00000000
        /*0010*/ 	.short	0x0000
        /*0012*/ 	.short	0x0000
        /*0014*/ 	.byte	0x00, 0xf5, 0x21, 0x00


	//----- nvinfo : EIATTR_SPARSE_MMA_MASK
	.align		4
.L_10:
        /*0018*/ 	.byte	0x03, 0x50
        /*001a*/ 	.short	0x0000


	//----- nvinfo : EIATTR_MAXREG_COUNT
	.align		4
        /*001c*/ 	.byte	0x03, 0x1b
        /*001e*/ 	.short	0x00ff


	//----- nvinfo : EIATTR_EXTERNS
	.align		4
        /*0020*/ 	.byte	0x04, 0x0f
        /*0022*/ 	.short	(.L_12 - .L_11)


	//   ....[0]....
	.align		4
.L_11:
        /*0024*/ 	.word	index@(vprintf)


	//----- nvinfo : EIATTR_MERCURY_ISA_VERSION
	.align		4
.L_12:
        /*0028*/ 	.byte	0x03, 0x5f
        /*002a*/ 	.short	0x0101


	//----- nvinfo : EIATTR_VRC_CTA_INIT_COUNT
	.align		4
        /*002c*/ 	.byte	0x02, 0x4a
	.zero		1
	.zero		1


	//----- nvinfo : EIATTR_SYSCALL_OFFSETS
	.align		4
        /*0030*/ 	.byte	0x04, 0x46
        /*0032*/ 	.short	(.L_14 - .L_13)


	//   ....[0]....
.L_13:
        /*0034*/ 	.word	0x00000140


	//----- nvinfo : EIATTR_EXIT_INSTR_OFFSETS
	.align		4
.L_14:
        /*0038*/ 	.byte	0x04, 0x1c
        /*003a*/ 	.short	(.L_16 - .L_15)


	//   ....[0]....
.L_15:
        /*003c*/ 	.word	0x00000150


	//----- nvinfo : EIATTR_CBANK_PARAM_SIZE
	.align		4
.L_16:
        /*0040*/ 	.byte	0x03, 0x19
        /*0042*/ 	.short	0x0008


	//----- nvinfo : EIATTR_PARAM_CBANK
	.align		4
        /*0044*/ 	.byte	0x04, 0x0a
        /*0046*/ 	.short	(.L_18 - .L_17)
	.align		4
.L_17:
        /*0048*/ 	.word	index@(.nv.constant0._Z6kernelPi)
        /*004c*/ 	.short	0x0380
        /*004e*/ 	.short	0x0008


	//----- nvinfo : EIATTR_SW_WAR
	.align		4
.L_18:
        /*0050*/ 	.byte	0x04, 0x36
        /*0052*/ 	.short	(.L_20 - .L_19)
.L_19:
        /*0054*/ 	.word	0x00000008
.L_20:


//--------------------- .nv.callgraph             --------------------------
	.section	.nv.callgraph,"",@"SHT_CUDA_CALLGRAPH"
	.align	4
	.sectionentsize	8
	.align		4
        /*0000*/ 	.word	0x00000000
	.align		4
        /*0004*/ 	.word	0xffffffff
	.align		4
        /*0008*/ 	.word	index@(_Z6kernelPi)
	.align		4
        /*000c*/ 	.word	index@(vprintf)
	.align		4
        /*0010*/ 	.word	0x00000000
	.align		4
        /*0014*/ 	.word	0xfffffffe
	.align		4
        /*0018*/ 	.word	0x00000000
	.align		4
        /*001c*/ 	.word	0xfffffffd
	.align		4
        /*0020*/ 	.word	0x00000000
	.align		4
        /*0024*/ 	.word	0xfffffffc


//--------------------- .nv.constant4             --------------------------
	.section	.nv.constant4,"a",@progbits
	.align	8
	.align		8
.nv.constant4:
        /*0000*/ 	.dword	vprintf
	.align		8
        /*0008*/ 	.dword	$str


//--------------------- .text._Z6kernelPi         --------------------------
	.section	.text._Z6kernelPi,"ax",@progbits
	.align	128
        .global         _Z6kernelPi
        .type           _Z6kernelPi,@function
        .size           _Z6kernelPi,(.L_x_2 - _Z6kernelPi)
        .other          _Z6kernelPi,@"STO_CUDA_ENTRY STV_DEFAULT"
_Z6kernelPi:
.text._Z6kernelPi:
[----:B------:R-:W0:Y:S01]  /*0000*/  LDC R1, c[0x0][0x37c] ;  /* 0x0000df00ff017b82 */ /* 0x000e220000000800 */
[----:B------:R-:W1:Y:S07]  /*0010*/  S2R R5, SR_TID.X ;  /* 0x0000000000057919 */ /* 0x000e6e0000002100 */
[----:B------:R-:W1:Y:S01]  /*0020*/  LDC.64 R2, c[0x0][0x380] ;  /* 0x0000e000ff027b82 */ /* 0x000e620000000a00 */
[----:B------:R-:W2:Y:S01]  /*0030*/  LDCU.64 UR4, c[0x0][0x358] ;  /* 0x00006b00ff0477ac */ /* 0x000ea20008000a00 */
[----:B0-----:R-:W-:Y:S01]  /*0040*/  VIADD R1, R1, 0xfffffff8 ;  /* 0xfffffff801017836 */ /* 0x001fe20000000000 */
[----:B------:R-:W0:Y:S01]  /*0050*/  LDCU UR6, c[0x0][0x2f8] ;  /* 0x00005f00ff0677ac */ /* 0x000e220008000800 */
[----:B------:R-:W3:Y:S01]  /*0060*/  LDCU.64 UR8, c[0x4][0x8] ;  /* 0x01000100ff0877ac */ /* 0x000ee20008000a00 */
[----:B-1----:R-:W-:-:S05]  /*0070*/  IMAD.WIDE.U32 R2, R5, 0x4, R2 ;  /* 0x0000000405027825 */ /* 0x002fca00078e0002 */
[----:B--2---:R-:W2:Y:S01]  /*0080*/  LDG.E R0, desc[UR4][R2.64] ;  /* 0x0000000402007981 */ /* 0x004ea2000c1e1900 */
[----:B------:R-:W-:Y:S01]  /*0090*/  MOV R8, 0x0 ;  /* 0x0000000000087802 */ /* 0x000fe20000000f00 */
[----:B---3--:R-:W-:Y:S01]  /*00a0*/  IMAD.U32 R4, RZ, RZ, UR8 ;  /* 0x00000008ff047e24 */ /* 0x008fe2000f8e00ff */
[----:B0-----:R-:W-:Y:S02]  /*00b0*/  IADD3 R6, P0, PT, R1, UR6, RZ ;  /* 0x0000000601067c10 */ /* 0x001fe4000ff1e0ff */
[----:B------:R-:W-:Y:S02]  /*00c0*/  MOV R5, UR9 ;  /* 0x0000000900057c02 */ /* 0x000fe40008000f00 */
[----:B------:R-:W0:Y:S01]  /*00d0*/  LDC.64 R8, c[0x4][R8] ;  /* 0x0100000008087b82 */ /* 0x000e220000000a00 */
[----:B--2---:R-:W-:-:S05]  /*00e0*/  SHF.L.U32 R0, R0, 0x1, RZ ;  /* 0x0000000100007819 */ /* 0x004fca00000006ff */
[----:B------:R1:W-:Y:S04]  /*00f0*/  STL [R1], R0 ;  /* 0x0000000001007387 */ /* 0x0003e80000100800 */
[----:B------:R1:W-:Y:S01]  /*0100*/  STG.E desc[UR4][R2.64], R0 ;  /* 0x0000000002007986 */ /* 0x0003e2000c101904 */
[----:B------:R-:W2:Y:S02]  /*0110*/  LDCU UR4, c[0x0][0x2fc] ;  /* 0x00005f80ff0477ac */ /* 0x000ea40008000800 */
[----:B012---:R-:W-:-:S07]  /*0120*/  IMAD.X R7, RZ, RZ, UR4, P0 ;  /* 0x00000004ff077e24 */ /* 0x007fce00080e06ff */
[----:B------:R-:W-:-:S07]  /*0130*/  LEPC R20, `(.L_x_0) ;  /* 0x000000001014794e */ /* 0x000fce0000000000 */
[----:B------:R-:W-:Y:S05]  /*0140*/  CALL.ABS.NOINC R8 ;  /* 0x0000000008007343 */ /* 0x000fea0003c00000 */
.L_x_0:
[----:B------:R-:W-:Y:S05]  /*0150*/  EXIT ;  /* 0x000000000000794d */ /* 0x000fea0003800000 */
.L_x_1:
[----:B------:R-:W-:-:S00]  /*0160*/  BRA `(.L_x_1) ;  /* 0xfffffffc00fc7947 */ /* 0x000fc0000383ffff */
[----:B------:R-:W-:-:S00]  /*0170*/  NOP ;  /* 0x0000000000007918 */ /* 0x000fc00000000000 */
        /* <DEDUP_REMOVED lines=8> */
.L_x_2:


//--------------------- .nv.global.init           --------------------------
	.section	.nv.global.init,"aw",@progbits
.nv.global.init:
	.type		$str,@object
	.size		$str,(.L_0 - $str)
$str:
        /*0000*/ 	.byte	0x25, 0x64, 0x09, 0x00
.L_0:


//--------------------- .nv.shared.reserved.0     --------------------------
	.section	.nv.shared.reserved.0,"aw",@nobits
	.weak		__nv_reservedSMEM_offset_0_alias
	.size		__nv_reservedSMEM_offset_0_alias, 0, 64
	.other		__nv_reservedSMEM_offset_0_alias,@"STO_CUDA_RESERVED_SHARED STV_DEFAULT"
__nv_reservedSMEM_offset_0_alias:
	.zero		0
	.zero		64


//--------------------- .nv.constant0._Z6kernelPi --------------------------
	.section	.nv.constant0._Z6kernelPi,"a",@progbits
	.sectionflags	@""
	.align	4
.nv.constant0._Z6kernelPi:
	.zero		904


//--------------------- SYMBOLS --------------------------

	.type		.nv.reservedSmem.offset0,@object
	.size		.nv.reservedSmem.offset0,0x4
	.type		vprintf,@function
